//
// Generated by NVIDIA NVVM Compiler
//
// Compiler Build ID: CL-36424714
// Cuda compilation tools, release 13.0, V13.0.88
// Based on NVVM 20.0.0
//

.version 9.0
.target sm_100
.address_size 64

	// .globl	unsharp_hblur_kernel

.visible .entry unsharp_hblur_kernel(
	.param .u64 .ptr .align 1 unsharp_hblur_kernel_param_0,
	.param .u64 .ptr .align 1 unsharp_hblur_kernel_param_1,
	.param .u32 unsharp_hblur_kernel_param_2,
	.param .u32 unsharp_hblur_kernel_param_3
)
{
	.reg .pred 	%p<3>;
	.reg .b16 	%rs<5>;
	.reg .b32 	%r<34>;
	.reg .b64 	%rd<13>;

	ld.param.u64 	%rd1, [unsharp_hblur_kernel_param_0];
	ld.param.u64 	%rd2, [unsharp_hblur_kernel_param_1];
	ld.param.u32 	%r3, [unsharp_hblur_kernel_param_2];
	ld.param.u32 	%r4, [unsharp_hblur_kernel_param_3];
	mov.u32 	%r5, %ctaid.x;
	mov.u32 	%r6, %ntid.x;
	mov.u32 	%r7, %tid.x;
	mad.lo.s32 	%r1, %r5, %r6, %r7;
	mul.lo.s32 	%r2, %r3, 3;
	mul.lo.s32 	%r8, %r2, %r4;
	setp.ge.s32 	%p1, %r1, %r8;
	@%p1 bra 	$L__BB0_2;
	cvta.to.global.u64 	%rd3, %rd1;
	cvta.to.global.u64 	%rd4, %rd2;
	mul.hi.s32 	%r9, %r1, 1431655766;
	shr.u32 	%r10, %r9, 31;
	add.s32 	%r11, %r9, %r10;
	mul.lo.s32 	%r12, %r11, 3;
	sub.s32 	%r13, %r1, %r12;
	div.s32 	%r14, %r11, %r3;
	mul.lo.s32 	%r15, %r14, %r3;
	sub.s32 	%r16, %r11, %r15;
	mul.lo.s32 	%r17, %r2, %r14;
	max.s32 	%r18, %r16, 1;
	add.s32 	%r19, %r16, 1;
	setp.lt.s32 	%p2, %r19, %r3;
	add.s32 	%r20, %r3, -1;
	selp.b32 	%r21, %r19, %r20, %p2;
	mad.lo.s32 	%r22, %r18, 3, %r13;
	add.s32 	%r23, %r22, %r17;
	add.s32 	%r24, %r23, -3;
	cvt.s64.s32 	%rd5, %r24;
	add.s64 	%rd6, %rd3, %rd5;
	ld.global.nc.u8 	%rs1, [%rd6];
	cvt.u32.u8 	%r25, %rs1;
	mad.lo.s32 	%r26, %r16, 3, %r13;
	add.s32 	%r27, %r26, %r17;
	cvt.s64.s32 	%rd7, %r27;
	add.s64 	%rd8, %rd3, %rd7;
	ld.global.nc.u8 	%rs2, [%rd8];
	cvt.u16.u8 	%rs3, %rs2;
	add.s32 	%r28, %r17, %r13;
	mad.lo.s32 	%r29, %r21, 3, %r28;
	cvt.s64.s32 	%rd9, %r29;
	add.s64 	%rd10, %rd3, %rd9;
	ld.global.nc.u8 	%rs4, [%rd10];
	cvt.u32.u8 	%r30, %rs4;
	mul.wide.u16 	%r31, %rs3, 2;
	add.s32 	%r32, %r31, %r25;
	add.s32 	%r33, %r32, %r30;
	mul.wide.s32 	%rd11, %r1, 2;
	add.s64 	%rd12, %rd4, %rd11;
	st.global.u16 	[%rd12], %r33;
$L__BB0_2:
	ret;

}
	// .globl	unsharp_vblur_sharpen_kernel
.visible .entry unsharp_vblur_sharpen_kernel(
	.param .u64 .ptr .align 1 unsharp_vblur_sharpen_kernel_param_0,
	.param .u64 .ptr .align 1 unsharp_vblur_sharpen_kernel_param_1,
	.param .u64 .ptr .align 1 unsharp_vblur_sharpen_kernel_param_2,
	.param .u32 unsharp_vblur_sharpen_kernel_param_3,
	.param .u32 unsharp_vblur_sharpen_kernel_param_4,
	.param .u32 unsharp_vblur_sharpen_kernel_param_5
)
{
	.reg .pred 	%p<3>;
	.reg .b16 	%rs<6>;
	.reg .b32 	%r<40>;
	.reg .b64 	%rd<16>;

	ld.param.u64 	%rd1, [unsharp_vblur_sharpen_kernel_param_0];
	ld.param.u64 	%rd2, [unsharp_vblur_sharpen_kernel_param_1];
	ld.param.u64 	%rd3, [unsharp_vblur_sharpen_kernel_param_2];
	ld.param.u32 	%r3, [unsharp_vblur_sharpen_kernel_param_3];
	ld.param.u32 	%r4, [unsharp_vblur_sharpen_kernel_param_4];
	ld.param.u32 	%r5, [unsharp_vblur_sharpen_kernel_param_5];
	mov.u32 	%r6, %ctaid.x;
	mov.u32 	%r7, %ntid.x;
	mov.u32 	%r8, %tid.x;
	mad.lo.s32 	%r1, %r6, %r7, %r8;
	mul.lo.s32 	%r2, %r3, 3;
	mul.lo.s32 	%r9, %r2, %r4;
	setp.ge.s32 	%p1, %r1, %r9;
	@%p1 bra 	$L__BB1_2;
	cvta.to.global.u64 	%rd4, %rd2;
	cvta.to.global.u64 	%rd5, %rd1;
	cvta.to.global.u64 	%rd6, %rd3;
	mul.hi.s32 	%r10, %r1, 1431655766;
	shr.u32 	%r11, %r10, 31;
	add.s32 	%r12, %r10, %r11;
	mul.lo.s32 	%r13, %r12, 3;
	sub.s32 	%r14, %r1, %r13;
	div.s32 	%r15, %r12, %r3;
	mul.lo.s32 	%r16, %r15, %r3;
	sub.s32 	%r17, %r12, %r16;
	mad.lo.s32 	%r18, %r17, 3, %r14;
	max.s32 	%r19, %r15, 1;
	add.s32 	%r20, %r19, -1;
	add.s32 	%r21, %r15, 1;
	setp.lt.s32 	%p2, %r21, %r4;
	add.s32 	%r22, %r4, -1;
	selp.b32 	%r23, %r21, %r22, %p2;
	mad.lo.s32 	%r24, %r20, %r2, %r18;
	mul.wide.s32 	%rd7, %r24, 2;
	add.s64 	%rd8, %rd4, %rd7;
	ld.global.nc.u16 	%rs1, [%rd8];
	cvt.u32.u16 	%r25, %rs1;
	mad.lo.s32 	%r26, %r15, %r2, %r18;
	mul.wide.s32 	%rd9, %r26, 2;
	add.s64 	%rd10, %rd4, %rd9;
	ld.global.nc.u16 	%rs2, [%rd10];
	mul.wide.u16 	%r27, %rs2, 2;
	mad.lo.s32 	%r28, %r23, %r2, %r18;
	mul.wide.s32 	%rd11, %r28, 2;
	add.s64 	%rd12, %rd4, %rd11;
	ld.global.nc.u16 	%rs3, [%rd12];
	cvt.u32.u16 	%r29, %rs3;
	cvt.s64.s32 	%rd13, %r1;
	add.s64 	%rd14, %rd5, %rd13;
	ld.global.nc.u8 	%rs4, [%rd14];
	cvt.u16.u8 	%rs5, %rs4;
	mul.wide.u16 	%r30, %rs5, 16;
	add.s32 	%r31, %r25, %r29;
	add.s32 	%r32, %r27, %r31;
	sub.s32 	%r33, %r30, %r32;
	mul.wide.u16 	%r34, %rs5, 4096;
	mad.lo.s32 	%r35, %r33, %r5, %r34;
	add.s32 	%r36, %r35, 2048;
	shr.s32 	%r37, %r36, 12;
	min.s32 	%r38, %r37, 255;
	max.s32 	%r39, %r38, 0;
	add.s64 	%rd15, %rd6, %rd13;
	st.global.u8 	[%rd15], %r39;
$L__BB1_2:
	ret;

}


// ===== COMPILED SASS (sm_100) =====

	.target	sm_100

	.elftype	@"ET_EXEC"


//--------------------- .note.nv.tkinfo           --------------------------
	.section	.note.nv.tkinfo,"",@"SHT_NOTE"
	.sectionflags	@"SHF_NOTE_NV_TKINFO"
	.tkinfo
        /*0018*/ 	.word	0x00000002
        /*0030*/ 	.string	""
        /*0030*/ 	.string	"ptxas"
        /*0030*/ 	.string	"Cuda compilation tools, release 13.0, V13.0.88"
        /*0030*/ 	.string	"Build cuda_13.0.r13.0/compiler.36424714_0"
        /*0030*/ 	.string	"-arch sm_100 -m 64 "



//--------------------- .note.nv.cuinfo           --------------------------
	.section	.note.nv.cuinfo,"",@"SHT_NOTE"
	.sectionflags	@"SHF_NOTE_NV_CUINFO"
        /*0018*/ 	.short	0x0002
        /*001a*/ 	.short	0x0064
        /*001c*/ 	.short	0x0082
	.zero		2


//--------------------- .nv.info                  --------------------------
	.section	.nv.info,"",@"SHT_CUDA_INFO"
	.align	4


	//----- nvinfo : EIATTR_REGCOUNT
	.align		4
        /*0000*/ 	.byte	0x04, 0x2f
        /*0002*/ 	.short	(.L_1 - .L_0)
	.align		4
.L_0:
        /*0004*/ 	.word	index@(unsharp_hblur_kernel)
        /*0008*/ 	.word	0x0000000e


	//----- nvinfo : EIATTR_FRAME_SIZE
	.align		4
.L_1:
        /*000c*/ 	.byte	0x04, 0x11
        /*000e*/ 	.short	(.L_3 - .L_2)
	.align		4
.L_2:
        /*0010*/ 	.word	index@(unsharp_hblur_kernel)
        /*0014*/ 	.word	0x00000000


	//----- nvinfo : EIATTR_REGCOUNT
	.align		4
.L_3:
        /*0018*/ 	.byte	0x04, 0x2f
        /*001a*/ 	.short	(.L_5 - .L_4)
	.align		4
.L_4:
        /*001c*/ 	.word	index@(unsharp_vblur_sharpen_kernel)
        /*0020*/ 	.word	0x0000000e


	//----- nvinfo : EIATTR_FRAME_SIZE
	.align		4
.L_5:
        /*0024*/ 	.byte	0x04, 0x11
        /*0026*/ 	.short	(.L_7 - .L_6)
	.align		4
.L_6:
        /*0028*/ 	.word	index@(unsharp_vblur_sharpen_kernel)
        /*002c*/ 	.word	0x00000000


	//----- nvinfo : EIATTR_MIN_STACK_SIZE
	.align		4
.L_7:
        /*0030*/ 	.byte	0x04, 0x12
        /*0032*/ 	.short	(.L_9 - .L_8)
	.align		4
.L_8:
        /*0034*/ 	.word	index@(unsharp_vblur_sharpen_kernel)
        /*0038*/ 	.word	0x00000000


	//----- nvinfo : EIATTR_MIN_STACK_SIZE
	.align		4
.L_9:
        /*003c*/ 	.byte	0x04, 0x12
        /*003e*/ 	.short	(.L_11 - .L_10)
	.align		4
.L_10:
        /*0040*/ 	.word	index@(unsharp_hblur_kernel)
        /*0044*/ 	.word	0x00000000
.L_11:


//--------------------- .nv.compat                --------------------------
	.section	.nv.compat,"",@"SHT_CUDA_COMPAT_INFO"
	.align	4
        /*0000*/ 	.byte	0x02, 0x09, 0x00, 0x00, 0x02, 0x02, 0x01, 0x00, 0x02, 0x05, 0x05, 0x00, 0x03, 0x07, 0x01, 0x01
        /*0010*/ 	.byte	0x02, 0x03, 0x00, 0x00, 0x02, 0x06, 0x01, 0x00, 0x04, 0x0b, 0x08, 0x00, 0x09, 0x00, 0x00, 0x00
        /*0020*/ 	.byte	0x00, 0x00, 0x00, 0x00


//--------------------- .nv.info.unsharp_vblur_sharpen_kernel --------------------------
	.section	.nv.info.unsharp_vblur_sharpen_kernel,"",@"SHT_CUDA_INFO"
	.sectionflags	@""
	.align	4


	//----- nvinfo : EIATTR_CUDA_API_VERSION
	.align		4
        /*0000*/ 	.byte	0x04, 0x37
        /*0002*/ 	.short	(.L_13 - .L_12)
.L_12:
        /*0004*/ 	.word	0x00000082


	//----- nvinfo : EIATTR_KPARAM_INFO
	.align		4
.L_13:
        /*0008*/ 	.byte	0x04, 0x17
        /*000a*/ 	.short	(.L_15 - .L_14)
.L_14:
        /*000c*/ 	.word	0x00000000
        /*0010*/ 	.short	0x0005
        /*0012*/ 	.short	0x0020
        /*0014*/ 	.byte	0x00, 0xf0, 0x11, 0x00


	//----- nvinfo : EIATTR_KPARAM_INFO
	.align		4
.L_15:
        /*0018*/ 	.byte	0x04, 0x17
        /*001a*/ 	.short	(.L_17 - .L_16)
.L_16:
        /*001c*/ 	.word	0x00000000
        /*0020*/ 	.short	0x0004
        /*0022*/ 	.short	0x001c
        /*0024*/ 	.byte	0x00, 0xf0, 0x11, 0x00


	//----- nvinfo : EIATTR_KPARAM_INFO
	.align		4
.L_17:
        /*0028*/ 	.byte	0x04, 0x17
        /*002a*/ 	.short	(.L_19 - .L_18)
.L_18:
        /*002c*/ 	.word	0x00000000
        /*0030*/ 	.short	0x0003
        /*0032*/ 	.short	0x0018
        /*0034*/ 	.byte	0x00, 0xf0, 0x11, 0x00


	//----- nvinfo : EIATTR_KPARAM_INFO
	.align		4
.L_19:
        /*0038*/ 	.byte	0x04, 0x17
        /*003a*/ 	.short	(.L_21 - .L_20)
.L_20:
        /*003c*/ 	.word	0x00000000
        /*0040*/ 	.short	0x0002
        /*0042*/ 	.short	0x0010
        /*0044*/ 	.byte	0x00, 0xf5, 0x21, 0x00


	//----- nvinfo : EIATTR_KPARAM_INFO
	.align		4
.L_21:
        /*0048*/ 	.byte	0x04, 0x17
        /*004a*/ 	.short	(.L_23 - .L_22)
.L_22:
        /*004c*/ 	.word	0x00000000
        /*0050*/ 	.short	0x0001
        /*0052*/ 	.short	0x0008
        /*0054*/ 	.byte	0x00, 0xf5, 0x21, 0x00


	//----- nvinfo : EIATTR_KPARAM_INFO
	.align		4
.L_23:
        /*0058*/ 	.byte	0x04, 0x17
        /*005a*/ 	.short	(.L_25 - .L_24)
.L_24:
        /*005c*/ 	.word	0x00000000
        /*0060*/ 	.short	0x0000
        /*0062*/ 	.short	0x0000
        /*0064*/ 	.byte	0x00, 0xf5, 0x21, 0x00


	//----- nvinfo : EIATTR_SPARSE_MMA_MASK
	.align		4
.L_25:
        /*0068*/ 	.byte	0x03, 0x50
        /*006a*/ 	.short	0x0000


	//----- nvinfo : EIATTR_MAXREG_COUNT
	.align		4
        /*006c*/ 	.byte	0x03, 0x1b
        /*006e*/ 	.short	0x00ff


	//----- nvinfo : EIATTR_MERCURY_ISA_VERSION
	.align		4
        /*0070*/ 	.byte	0x03, 0x5f
        /*0072*/ 	.short	0x0101


	//----- nvinfo : EIATTR_VRC_CTA_INIT_COUNT
	.align		4
        /*0074*/ 	.byte	0x02, 0x4a
	.zero		1
	.zero		1


	//----- nvinfo : EIATTR_EXIT_INSTR_OFFSETS
	.align		4
        /*0078*/ 	.byte	0x04, 0x1c
        /*007a*/ 	.short	(.L_27 - .L_26)


	//   ....[0]....
.L_26:
        /*007c*/ 	.word	0x00000090


	//   ....[1]....
        /*0080*/ 	.word	0x000004b0


	//----- nvinfo : EIATTR_CBANK_PARAM_SIZE
	.align		4
.L_27:
        /*0084*/ 	.byte	0x03, 0x19
        /*0086*/ 	.short	0x0024


	//----- nvinfo : EIATTR_PARAM_CBANK
	.align		4
        /*0088*/ 	.byte	0x04, 0x0a
        /*008a*/ 	.short	(.L_29 - .L_28)
	.align		4
.L_28:
        /*008c*/ 	.word	index@(.nv.constant0.unsharp_vblur_sharpen_kernel)
        /*0090*/ 	.short	0x0380
        /*0092*/ 	.short	0x0024


	//----- nvinfo : EIATTR_SW_WAR
	.align		4
.L_29:
        /*0094*/ 	.byte	0x04, 0x36
        /*0096*/ 	.short	(.L_31 - .L_30)
.L_30:
        /*0098*/ 	.word	0x00000008
.L_31:


//--------------------- .nv.info.unsharp_hblur_kernel --------------------------
	.section	.nv.info.unsharp_hblur_kernel,"",@"SHT_CUDA_INFO"
	.sectionflags	@""
	.align	4


	//----- nvinfo : EIATTR_CUDA_API_VERSION
	.align		4
        /*0000*/ 	.byte	0x04, 0x37
        /*0002*/ 	.short	(.L_33 - .L_32)
.L_32:
        /*0004*/ 	.word	0x00000082


	//----- nvinfo : EIATTR_KPARAM_INFO
	.align		4
.L_33:
        /*0008*/ 	.byte	0x04, 0x17
        /*000a*/ 	.short	(.L_35 - .L_34)
.L_34:
        /*000c*/ 	.word	0x00000000
        /*0010*/ 	.short	0x0003
        /*0012*/ 	.short	0x0014
        /*0014*/ 	.byte	0x00, 0xf0, 0x11, 0x00


	//----- nvinfo : EIATTR_KPARAM_INFO
	.align		4
.L_35:
        /*0018*/ 	.byte	0x04, 0x17
        /*001a*/ 	.short	(.L_37 - .L_36)
.L_36:
        /*001c*/ 	.word	0x00000000
        /*0020*/ 	.short	0x0002
        /*0022*/ 	.short	0x0010
        /*0024*/ 	.byte	0x00, 0xf0, 0x11, 0x00


	//----- nvinfo : EIATTR_KPARAM_INFO
	.align		4
.L_37:
        /*0028*/ 	.byte	0x04, 0x17
        /*002a*/ 	.short	(.L_39 - .L_38)
.L_38:
        /*002c*/ 	.word	0x00000000
        /*0030*/ 	.short	0x0001
        /*0032*/ 	.short	0x0008
        /*0034*/ 	.byte	0x00, 0xf5, 0x21, 0x00


	//----- nvinfo : EIATTR_KPARAM_INFO
	.align		4
.L_39:
        /*0038*/ 	.byte	0x04, 0x17
        /*003a*/ 	.short	(.L_41 - .L_40)
.L_40:
        /*003c*/ 	.word	0x00000000
        /*0040*/ 	.short	0x0000
        /*0042*/ 	.short	0x0000
        /*0044*/ 	.byte	0x00, 0xf5, 0x21, 0x00


	//----- nvinfo : EIATTR_SPARSE_MMA_MASK
	.align		4
.L_41:
        /*0048*/ 	.byte	0x03, 0x50
        /*004a*/ 	.short	0x0000


	//----- nvinfo : EIATTR_MAXREG_COUNT
	.align		4
        /*004c*/ 	.byte	0x03, 0x1b
        /*004e*/ 	.short	0x00ff


	//----- nvinfo : EIATTR_MERCURY_ISA_VERSION
	.align		4
        /*0050*/ 	.byte	0x03, 0x5f
        /*0052*/ 	.short	0x0101


	//----- nvinfo : EIATTR_VRC_CTA_INIT_COUNT
	.align		4
        /*0054*/ 	.byte	0x02, 0x4a
	.zero		1
	.zero		1


	//----- nvinfo : EIATTR_EXIT_INSTR_OFFSETS
	.align		4
        /*0058*/ 	.byte	0x04, 0x1c
        /*005a*/ 	.short	(.L_43 - .L_42)


	//   ....[0]....
.L_42:
        /*005c*/ 	.word	0x00000090


	//   ....[1]....
        /*0060*/ 	.word	0x00000410


	//----- nvinfo : EIATTR_CBANK_PARAM_SIZE
	.align		4
.L_43:
        /*0064*/ 	.byte	0x03, 0x19
        /*0066*/ 	.short	0x0018


	//----- nvinfo : EIATTR_PARAM_CBANK
	.align		4
        /*0068*/ 	.byte	0x04, 0x0a
        /*006a*/ 	.short	(.L_45 - .L_44)
	.align		4
.L_44:
        /*006c*/ 	.word	index@(.nv.constant0.unsharp_hblur_kernel)
        /*0070*/ 	.short	0x0380
        /*0072*/ 	.short	0x0018


	//----- nvinfo : EIATTR_SW_WAR
	.align		4
.L_45:
        /*0074*/ 	.byte	0x04, 0x36
        /*0076*/ 	.short	(.L_47 - .L_46)
.L_46:
        /*0078*/ 	.word	0x00000008
.L_47:


//--------------------- .nv.callgraph             --------------------------
	.section	.nv.callgraph,"",@"SHT_CUDA_CALLGRAPH"
	.align	4
	.sectionentsize	8
	.align		4
        /*0000*/ 	.word	0x00000000
	.align		4
        /*0004*/ 	.word	0xffffffff
	.align		4
        /*0008*/ 	.word	0x00000000
	.align		4
        /*000c*/ 	.word	0xfffffffe
	.align		4
        /*0010*/ 	.word	0x00000000
	.align		4
        /*0014*/ 	.word	0xfffffffd
	.align		4
        /*0018*/ 	.word	0x00000000
	.align		4
        /*001c*/ 	.word	0xfffffffc


//--------------------- .text.unsharp_vblur_sharpen_kernel --------------------------
	.section	.text.unsharp_vblur_sharpen_kernel,"ax",@progbits
	.align	128
        .global         unsharp_vblur_sharpen_kernel
        .type           unsharp_vblur_sharpen_kernel,@function
        .size           unsharp_vblur_sharpen_kernel,(.L_x_2 - unsharp_vblur_sharpen_kernel)
        .other          unsharp_vblur_sharpen_kernel,@"STO_CUDA_ENTRY STV_DEFAULT"
unsharp_vblur_sharpen_kernel:
.text.unsharp_vblur_sharpen_kernel:
[----:B------:R-:W-:Y:S01]  /*0000*/  LDC R1, c[0x0][0x37c] ;  /* 0x0000df00ff017b82 */ /* 0x000fe20000000800 */
[----:B------:R-:W0:Y:S07]  /*0010*/  S2R R5, SR_TID.X ;  /* 0x0000000000057919 */ /* 0x000e2e0000002100 */
[----:B------:R-:W1:Y:S08]  /*0020*/  LDC.64 R2, c[0x0][0x398] ;  /* 0x0000e600ff027b82 */ /* 0x000e700000000a00 */
[----:B------:R-:W0:Y:S08]  /*0030*/  S2UR UR4, SR_CTAID.X ;  /* 0x00000000000479c3 */ /* 0x000e300000002500 */
[----:B------:R-:W0:Y:S01]  /*0040*/  LDC R0, c[0x0][0x360] ;  /* 0x0000d800ff007b82 */ /* 0x000e220000000800 */
[----:B-1----:R-:W-:-:S02]  /*0050*/  IMAD R6, R2, 0x3, RZ ;  /* 0x0000000302067824 */ /* 0x002fc400078e02ff */
[----:B0-----:R-:W-:Y:S02]  /*0060*/  IMAD R0, R0, UR4, R5 ;  /* 0x0000000400007c24 */ /* 0x001fe4000f8e0205 */
[----:B------:R-:W-:-:S05]  /*0070*/  IMAD R5, R6, R3, RZ ;  /* 0x0000000306057224 */ /* 0x000fca00078e02ff */
[----:B------:R-:W-:-:S13]  /*0080*/  ISETP.GE.AND P0, PT, R0, R5, PT ;  /* 0x000000050000720c */ /* 0x000fda0003f06270 */
[----:B------:R-:W-:Y:S05]  /*0090*/  @P0 EXIT ;  /* 0x000000000000094d */ /* 0x000fea0003800000 */
[----:B------:R-:W-:Y:S01]  /*00a0*/  IABS R10, R2 ;  /* 0x00000002000a7213 */ /* 0x000fe20000000000 */
[----:B------:R-:W-:Y:S01]  /*00b0*/  IMAD.HI R4, R0, 0x55555556, RZ ;  /* 0x5555555600047827 */ /* 0x000fe200078e02ff */
[----:B------:R-:W0:Y:S02]  /*00c0*/  LDCU.64 UR4, c[0x0][0x358] ;  /* 0x00006b00ff0477ac */ /* 0x000e240008000a00 */
[----:B------:R-:W1:Y:S02]  /*00d0*/  I2F.RP R8, R10 ;  /* 0x0000000a00087306 */ /* 0x000e640000209400 */
[----:B------:R-:W-:Y:S01]  /*00e0*/  LEA.HI R7, R4, R4, RZ, 0x1 ;  /* 0x0000000404077211 */ /* 0x000fe200078f08ff */
[----:B------:R-:W-:Y:S01]  /*00f0*/  IMAD.MOV.U32 R4, RZ, RZ, RZ ;  /* 0x000000ffff047224 */ /* 0x000fe200078e00ff */
[----:B------:R-:W2:Y:S02]  /*0100*/  LDCU.64 UR6, c[0x0][0x380] ;  /* 0x00007000ff0677ac */ /* 0x000ea40008000a00 */
[----:B------:R-:W-:Y:S01]  /*0110*/  IABS R11, R7 ;  /* 0x00000007000b7213 */ /* 0x000fe20000000000 */
[----:B------:R-:W3:Y:S01]  /*0120*/  LDCU.64 UR8, c[0x0][0x390] ;  /* 0x00007200ff0877ac */ /* 0x000ee20008000a00 */
[----:B-1----:R-:W1:Y:S02]  /*0130*/  MUFU.RCP R8, R8 ;  /* 0x0000000800087308 */ /* 0x002e640000001000 */
[----:B-1----:R-:W-:-:S06]  /*0140*/  VIADD R5, R8, 0xffffffe ;  /* 0x0ffffffe08057836 */ /* 0x002fcc0000000000 */
[----:B------:R-:W1:Y:S02]  /*0150*/  F2I.FTZ.U32.TRUNC.NTZ R5, R5 ;  /* 0x0000000500057305 */ /* 0x000e64000021f000 */
[----:B-1----:R-:W-:-:S05]  /*0160*/  IADD3 R9, PT, PT, RZ, -R5, RZ ;  /* 0x80000005ff097210 */ /* 0x002fca0007ffe0ff */
[----:B------:R-:W-:-:S04]  /*0170*/  IMAD R9, R9, R10, RZ ;  /* 0x0000000a09097224 */ /* 0x000fc800078e02ff */
[----:B------:R-:W-:Y:S01]  /*0180*/  IMAD.HI.U32 R4, R5, R9, R4 ;  /* 0x0000000905047227 */ /* 0x000fe200078e0004 */
[----:B------:R-:W-:-:S05]  /*0190*/  MOV R9, R11 ;  /* 0x0000000b00097202 */ /* 0x000fca0000000f00 */
[----:B------:R-:W-:-:S04]  /*01a0*/  IMAD.HI.U32 R4, R4, R9, RZ ;  /* 0x0000000904047227 */ /* 0x000fc800078e00ff */
[----:B------:R-:W-:-:S04]  /*01b0*/  IMAD.MOV R5, RZ, RZ, -R4 ;  /* 0x000000ffff057224 */ /* 0x000fc800078e0a04 */
[----:B------:R-:W-:-:S05]  /*01c0*/  IMAD R5, R10, R5, R9 ;  /* 0x000000050a057224 */ /* 0x000fca00078e0209 */
[----:B------:R-:W-:-:S13]  /*01d0*/  ISETP.GT.U32.AND P2, PT, R10, R5, PT ;  /* 0x000000050a00720c */ /* 0x000fda0003f44070 */
[-C--:B------:R-:W-:Y:S01]  /*01e0*/  @!P2 IADD3 R5, PT, PT, R5, -R10.reuse, RZ ;  /* 0x8000000a0505a210 */ /* 0x080fe20007ffe0ff */
[----:B------:R-:W-:Y:S01]  /*01f0*/  @!P2 VIADD R4, R4, 0x1 ;  /* 0x000000010404a836 */ /* 0x000fe20000000000 */
[----:B------:R-:W-:Y:S02]  /*0200*/  ISETP.NE.AND P2, PT, R2, RZ, PT ;  /* 0x000000ff0200720c */ /* 0x000fe40003f45270 */
[----:B------:R-:W-:Y:S02]  /*0210*/  ISETP.GE.U32.AND P0, PT, R5, R10, PT ;  /* 0x0000000a0500720c */ /* 0x000fe40003f06070 */
[----:B------:R-:W-:-:S04]  /*0220*/  LOP3.LUT R5, R7, R2, RZ, 0x3c, !PT ;  /* 0x0000000207057212 */ /* 0x000fc800078e3cff */
[----:B------:R-:W-:-:S07]  /*0230*/  ISETP.GE.AND P1, PT, R5, RZ, PT ;  /* 0x000000ff0500720c */ /* 0x000fce0003f26270 */
[----:B------:R-:W-:-:S05]  /*0240*/  @P0 IADD3 R4, PT, PT, R4, 0x1, RZ ;  /* 0x0000000104040810 */ /* 0x000fca0007ffe0ff */
[----:B------:R-:W-:Y:S02]  /*0250*/  IMAD.MOV.U32 R9, RZ, RZ, R4 ;  /* 0x000000ffff097224 */ /* 0x000fe400078e0004 */
[----:B------:R-:W1:Y:S03]  /*0260*/  LDC.64 R4, c[0x0][0x388] ;  /* 0x0000e200ff047b82 */ /* 0x000e660000000a00 */
[----:B------:R-:W-:Y:S02]  /*0270*/  @!P1 IADD3 R9, PT, PT, -R9, RZ, RZ ;  /* 0x000000ff09099210 */ /* 0x000fe40007ffe1ff */
[----:B------:R-:W-:-:S04]  /*0280*/  @!P2 LOP3.LUT R9, RZ, R2, RZ, 0x33, !PT ;  /* 0x00000002ff09a212 */ /* 0x000fc800078e33ff */
[C---:B------:R-:W-:Y:S01]  /*0290*/  IADD3 R8, PT, PT, -R9.reuse, RZ, RZ ;  /* 0x000000ff09087210 */ /* 0x040fe20007ffe1ff */
[----:B------:R-:W-:-:S04]  /*02a0*/  VIADD R10, R9, 0x1 ;  /* 0x00000001090a7836 */ /* 0x000fc80000000000 */
[----:B------:R-:W-:Y:S01]  /*02b0*/  IMAD R2, R2, R8, R7 ;  /* 0x0000000802027224 */ /* 0x000fe200078e0207 */
[----:B------:R-:W-:Y:S01]  /*02c0*/  ISETP.GE.AND P0, PT, R10, R3, PT ;  /* 0x000000030a00720c */ /* 0x000fe20003f06270 */
[----:B------:R-:W-:Y:S01]  /*02d0*/  IMAD R7, R7, -0x3, R0 ;  /* 0xfffffffd07077824 */ /* 0x000fe200078e0200 */
[----:B------:R-:W-:-:S03]  /*02e0*/  VIMNMX R8, PT, PT, R9, 0x1, !PT ;  /* 0x0000000109087848 */ /* 0x000fc60007fe0100 */
[----:B------:R-:W-:Y:S02]  /*02f0*/  IMAD R7, R2, 0x3, R7 ;  /* 0x0000000302077824 */ /* 0x000fe400078e0207 */
[----:B------:R-:W-:Y:S02]  /*0300*/  VIADD R8, R8, 0xffffffff ;  /* 0xffffffff08087836 */ /* 0x000fe40000000000 */
[----:B------:R-:W-:-:S04]  /*0310*/  IMAD R9, R6, R9, R7 ;  /* 0x0000000906097224 */ /* 0x000fc800078e0207 */
[----:B------:R-:W-:Y:S01]  /*0320*/  @P0 IADD3 R10, PT, PT, R3, -0x1, RZ ;  /* 0xffffffff030a0810 */ /* 0x000fe20007ffe0ff */
[----:B------:R-:W-:-:S04]  /*0330*/  IMAD R3, R6, R8, R7 ;  /* 0x0000000806037224 */ /* 0x000fc800078e0207 */
[----:B------:R-:W-:Y:S02]  /*0340*/  IMAD R7, R6, R10, R7 ;  /* 0x0000000a06077224 */ /* 0x000fe400078e0207 */
[----:B-1----:R-:W-:-:S04]  /*0350*/  IMAD.WIDE R2, R3, 0x2, R4 ;  /* 0x0000000203027825 */ /* 0x002fc800078e0204 */
[----:B------:R-:W-:Y:S01]  /*0360*/  IMAD.WIDE R6, R7, 0x2, R4 ;  /* 0x0000000207067825 */ /* 0x000fe200078e0204 */
[----:B------:R-:W-:Y:S01]  /*0370*/  SHF.R.S32.HI R10, RZ, 0x1f, R0 ;  /* 0x0000001fff0a7819 */ /* 0x000fe20000011400 */
[----:B0-----:R-:W4:Y:S01]  /*0380*/  LDG.E.U16.CONSTANT R2, desc[UR4][R2.64] ;  /* 0x0000000402027981 */ /* 0x001f22000c1e9500 */
[----:B--2---:R-:W-:Y:S01]  /*0390*/  IADD3 R8, P0, PT, R0, UR6, RZ ;  /* 0x0000000600087c10 */ /* 0x004fe2000ff1e0ff */
[----:B------:R-:W-:Y:S01]  /*03a0*/  IMAD.WIDE R4, R9, 0x2, R4 ;  /* 0x0000000209047825 */ /* 0x000fe200078e0204 */
[----:B------:R-:W0:Y:S01]  /*03b0*/  LDCU UR6, c[0x0][0x3a0] ;  /* 0x00007400ff0677ac */ /* 0x000e220008000800 */
[----:B------:R-:W4:Y:S01]  /*03c0*/  LDG.E.U16.CONSTANT R7, desc[UR4][R6.64] ;  /* 0x0000000406077981 */ /* 0x000f22000c1e9500 */
[----:B------:R-:W-:-:S03]  /*03d0*/  IADD3.X R9, PT, PT, R10, UR7, RZ, P0, !PT ;  /* 0x000000070a097c10 */ /* 0x000fc600087fe4ff */
[----:B------:R-:W2:Y:S04]  /*03e0*/  LDG.E.U16.CONSTANT R4, desc[UR4][R4.64] ;  /* 0x0000000404047981 */ /* 0x000ea8000c1e9500 */
[----:B------:R-:W5:Y:S01]  /*03f0*/  LDG.E.U8.CONSTANT R8, desc[UR4][R8.64] ;  /* 0x0000000408087981 */ /* 0x000f62000c1e9100 */
[----:B----4-:R-:W-:-:S05]  /*0400*/  IMAD.IADD R11, R2, 0x1, R7 ;  /* 0x00000001020b7824 */ /* 0x010fca00078e0207 */
[----:B--2---:R-:W-:Y:S02]  /*0410*/  LEA R11, R4, R11, 0x1 ;  /* 0x0000000b040b7211 */ /* 0x004fe400078e08ff */
[----:B-----5:R-:W-:-:S03]  /*0420*/  SHF.L.U32 R2, R8, 0xc, RZ ;  /* 0x0000000c08027819 */ /* 0x020fc600000006ff */
[----:B------:R-:W-:-:S04]  /*0430*/  IMAD R11, R8, 0x10, -R11 ;  /* 0x00000010080b7824 */ /* 0x000fc800078e0a0b */
[----:B0-----:R-:W-:-:S04]  /*0440*/  IMAD R2, R11, UR6, R2 ;  /* 0x000000060b027c24 */ /* 0x001fc8000f8e0202 */
[----:B------:R-:W-:Y:S01]  /*0450*/  VIADD R3, R2, 0x800 ;  /* 0x0000080002037836 */ /* 0x000fe20000000000 */
[----:B---3--:R-:W-:-:S04]  /*0460*/  IADD3 R2, P0, PT, R0, UR8, RZ ;  /* 0x0000000800027c10 */ /* 0x008fc8000ff1e0ff */
[----:B------:R-:W-:Y:S02]  /*0470*/  SHF.R.S32.HI R0, RZ, 0xc, R3 ;  /* 0x0000000cff007819 */ /* 0x000fe40000011403 */
[----:B------:R-:W-:Y:S02]  /*0480*/  IADD3.X R3, PT, PT, R10, UR9, RZ, P0, !PT ;  /* 0x000000090a037c10 */ /* 0x000fe400087fe4ff */
[----:B------:R-:W-:-:S05]  /*0490*/  VIMNMX.RELU R5, PT, PT, R0, 0xff, PT ;  /* 0x000000ff00057848 */ /* 0x000fca0003fe1100 */
[----:B------:R-:W-:Y:S01]  /*04a0*/  STG.E.U8 desc[UR4][R2.64], R5 ;  /* 0x0000000502007986 */ /* 0x000fe2000c101104 */
[----:B------:R-:W-:Y:S05]  /*04b0*/  EXIT ;  /* 0x000000000000794d */ /* 0x000fea0003800000 */
.L_x_0:
[----:B------:R-:W-:-:S00]  /*04c0*/  BRA `(.L_x_0) ;  /* 0xfffffffc00fc7947 */ /* 0x000fc0000383ffff */
[----:B------:R-:W-:-:S00]  /*04d0*/  NOP ;  /* 0x0000000000007918 */ /* 0x000fc00000000000 */
        /* <DEDUP_REMOVED lines=10> */
.L_x_2:


//--------------------- .text.unsharp_hblur_kernel --------------------------
	.section	.text.unsharp_hblur_kernel,"ax",@progbits
	.align	128
        .global         unsharp_hblur_kernel
        .type           unsharp_hblur_kernel,@function
        .size           unsharp_hblur_kernel,(.L_x_3 - unsharp_hblur_kernel)
        .other          unsharp_hblur_kernel,@"STO_CUDA_ENTRY STV_DEFAULT"
unsharp_hblur_kernel:
.text.unsharp_hblur_kernel:
[----:B------:R-:W-:Y:S01]  /*0000*/  LDC R1, c[0x0][0x37c] ;  /* 0x0000df00ff017b82 */ /* 0x000fe20000000800 */
[----:B------:R-:W0:Y:S07]  /*0010*/  S2R R5, SR_TID.X ;  /* 0x0000000000057919 */ /* 0x000e2e0000002100 */
[----:B------:R-:W1:Y:S08]  /*0020*/  LDC.64 R2, c[0x0][0x390] ;  /* 0x0000e400ff027b82 */ /* 0x000e700000000a00 */
[----:B------:R-:W0:Y:S08]  /*0030*/  S2UR UR4, SR_CTAID.X ;  /* 0x00000000000479c3 */ /* 0x000e300000002500 */
[----:B------:R-:W0:Y:S01]  /*0040*/  LDC R0, c[0x0][0x360] ;  /* 0x0000d800ff007b82 */ /* 0x000e220000000800 */
[----:B-1----:R-:W-:-:S04]  /*0050*/  IMAD R4, R2, 0x3, RZ ;  /* 0x0000000302047824 */ /* 0x002fc800078e02ff */
[----:B------:R-:W-:Y:S02]  /*0060*/  IMAD R3, R4, R3, RZ ;  /* 0x0000000304037224 */ /* 0x000fe400078e02ff */
[----:B0-----:R-:W-:-:S05]  /*0070*/  IMAD R0, R0, UR4, R5 ;  /* 0x0000000400007c24 */ /* 0x001fca000f8e0205 */
[----:B------:R-:W-:-:S13]  /*0080*/  ISETP.GE.AND P0, PT, R0, R3, PT ;  /* 0x000000030000720c */ /* 0x000fda0003f06270 */
[----:B------:R-:W-:Y:S05]  /*0090*/  @P0 EXIT ;  /* 0x000000000000094d */ /* 0x000fea0003800000 */
[----:B------:R-:W-:Y:S01]  /*00a0*/  IABS R8, R2 ;  /* 0x0000000200087213 */ /* 0x000fe20000000000 */
[----:B------:R-:W-:Y:S01]  /*00b0*/  IMAD.HI R3, R0, 0x55555556, RZ ;  /* 0x5555555600037827 */ /* 0x000fe200078e02ff */
[----:B------:R-:W0:Y:S02]  /*00c0*/  LDCU.64 UR6, c[0x0][0x380] ;  /* 0x00007000ff0677ac */ /* 0x000e240008000a00 */
[----:B------:R-:W1:Y:S02]  /*00d0*/  I2F.RP R5, R8 ;  /* 0x0000000800057306 */ /* 0x000e640000209400 */
[----:B------:R-:W-:Y:S01]  /*00e0*/  LEA.HI R3, R3, R3, RZ, 0x1 ;  /* 0x0000000303037211 */ /* 0x000fe200078f08ff */
[----:B------:R-:W2:Y:S05]  /*00f0*/  LDCU.64 UR4, c[0x0][0x358] ;  /* 0x00006b00ff0477ac */ /* 0x000eaa0008000a00 */
[----:B-1----:R-:W1:Y:S02]  /*0100*/  MUFU.RCP R5, R5 ;  /* 0x0000000500057308 */ /* 0x002e640000001000 */
[----:B-1----:R-:W-:Y:S01]  /*0110*/  VIADD R6, R5, 0xffffffe ;  /* 0x0ffffffe05067836 */ /* 0x002fe20000000000 */
[----:B------:R-:W-:-:S05]  /*0120*/  IABS R5, R3 ;  /* 0x0000000300057213 */ /* 0x000fca0000000000 */
[----:B------:R1:W3:Y:S02]  /*0130*/  F2I.FTZ.U32.TRUNC.NTZ R7, R6 ;  /* 0x0000000600077305 */ /* 0x0002e4000021f000 */
[----:B-1----:R-:W-:Y:S02]  /*0140*/  HFMA2 R6, -RZ, RZ, 0, 0 ;  /* 0x00000000ff067431 */ /* 0x002fe400000001ff */
[----:B---3--:R-:W-:-:S04]  /*0150*/  IMAD.MOV R9, RZ, RZ, -R7 ;  /* 0x000000ffff097224 */ /* 0x008fc800078e0a07 */
[----:B------:R-:W-:-:S04]  /*0160*/  IMAD R9, R9, R8, RZ ;  /* 0x0000000809097224 */ /* 0x000fc800078e02ff */
[----:B------:R-:W-:-:S06]  /*0170*/  IMAD.HI.U32 R7, R7, R9, R6 ;  /* 0x0000000907077227 */ /* 0x000fcc00078e0006 */
        /* <DEDUP_REMOVED lines=10> */
[----:B------:R-:W-:-:S06]  /*0220*/  @P0 IADD3 R7, PT, PT, R7, 0x1, RZ ;  /* 0x0000000107070810 */ /* 0x000fcc0007ffe0ff */
[----:B------:R-:W-:Y:S01]  /*0230*/  @!P1 IMAD.MOV R7, RZ, RZ, -R7 ;  /* 0x000000ffff079224 */ /* 0x000fe200078e0a07 */
[----:B------:R-:W-:-:S04]  /*0240*/  @!P2 LOP3.LUT R7, RZ, R2, RZ, 0x33, !PT ;  /* 0x00000002ff07a212 */ /* 0x000fc800078e33ff */
[----:B------:R-:W-:-:S05]  /*0250*/  IADD3 R6, PT, PT, -R7, RZ, RZ ;  /* 0x000000ff07067210 */ /* 0x000fca0007ffe1ff */
[----:B------:R-:W-:Y:S02]  /*0260*/  IMAD R6, R2, R6, R3 ;  /* 0x0000000602067224 */ /* 0x000fe400078e0203 */
[----:B------:R-:W-:Y:S02]  /*0270*/  IMAD R3, R3, -0x3, R0 ;  /* 0xfffffffd03037824 */ /* 0x000fe400078e0200 */
[C---:B------:R-:W-:Y:S01]  /*0280*/  VIADD R5, R6.reuse, 0x1 ;  /* 0x0000000106057836 */ /* 0x040fe20000000000 */
[C---:B------:R-:W-:Y:S01]  /*0290*/  VIMNMX R8, PT, PT, R6.reuse, 0x1, !PT ;  /* 0x0000000106087848 */ /* 0x040fe20007fe0100 */
[----:B------:R-:W-:-:S03]  /*02a0*/  IMAD R6, R6, 0x3, R3 ;  /* 0x0000000306067824 */ /* 0x000fc600078e0203 */
[----:B------:R-:W-:Y:S01]  /*02b0*/  ISETP.GE.AND P0, PT, R5, R2, PT ;  /* 0x000000020500720c */ /* 0x000fe20003f06270 */
[--C-:B------:R-:W-:Y:S02]  /*02c0*/  IMAD R8, R8, 0x3, R3.reuse ;  /* 0x0000000308087824 */ /* 0x100fe400078e0203 */
[CC--:B------:R-:W-:Y:S02]  /*02d0*/  IMAD R9, R4.reuse, R7.reuse, R6 ;  /* 0x0000000704097224 */ /* 0x0c0fe400078e0206 */
[CC--:B------:R-:W-:Y:S02]  /*02e0*/  IMAD R8, R4.reuse, R7.reuse, R8 ;  /* 0x0000000704087224 */ /* 0x0c0fe400078e0208 */
[----:B------:R-:W-:Y:S01]  /*02f0*/  IMAD R4, R4, R7, R3 ;  /* 0x0000000704047224 */ /* 0x000fe200078e0203 */
[----:B0-----:R-:W-:-:S04]  /*0300*/  IADD3 R6, P1, PT, R9, UR6, RZ ;  /* 0x0000000609067c10 */ /* 0x001fc8000ff3e0ff */
[----:B------:R-:W-:Y:S02]  /*0310*/  LEA.HI.X.SX32 R7, R9, UR7, 0x1, P1 ;  /* 0x0000000709077c11 */ /* 0x000fe400088f0eff */
[----:B------:R-:W-:Y:S01]  /*0320*/  @P0 IADD3 R5, PT, PT, R2, -0x1, RZ ;  /* 0xffffffff02050810 */ /* 0x000fe20007ffe0ff */
[----:B------:R-:W-:-:S03]  /*0330*/  VIADD R2, R8, 0xfffffffd ;  /* 0xfffffffd08027836 */ /* 0x000fc60000000000 */
[----:B--2---:R-:W2:Y:S01]  /*0340*/  LDG.E.U8.CONSTANT R7, desc[UR4][R6.64] ;  /* 0x0000000406077981 */ /* 0x004ea2000c1e9100 */
[----:B------:R-:W-:Y:S01]  /*0350*/  IMAD R3, R5, 0x3, R4 ;  /* 0x0000000305037824 */ /* 0x000fe200078e0204 */
[----:B------:R-:W-:-:S04]  /*0360*/  IADD3 R4, P0, PT, R2, UR6, RZ ;  /* 0x0000000602047c10 */ /* 0x000fc8000ff1e0ff */
[C---:B------:R-:W-:Y:S02]  /*0370*/  IADD3 R8, P1, PT, R3.reuse, UR6, RZ ;  /* 0x0000000603087c10 */ /* 0x040fe4000ff3e0ff */
[----:B------:R-:W-:Y:S02]  /*0380*/  LEA.HI.X.SX32 R5, R2, UR7, 0x1, P0 ;  /* 0x0000000702057c11 */ /* 0x000fe400080f0eff */
[----:B------:R-:W-:Y:S02]  /*0390*/  LEA.HI.X.SX32 R9, R3, UR7, 0x1, P1 ;  /* 0x0000000703097c11 */ /* 0x000fe400088f0eff */
[----:B------:R-:W0:Y:S01]  /*03a0*/  LDC.64 R2, c[0x0][0x388] ;  /* 0x0000e200ff027b82 */ /* 0x000e220000000a00 */
[----:B------:R-:W2:Y:S04]  /*03b0*/  LDG.E.U8.CONSTANT R4, desc[UR4][R4.64] ;  /* 0x0000000404047981 */ /* 0x000ea8000c1e9100 */
[----:B------:R-:W3:Y:S01]  /*03c0*/  LDG.E.U8.CONSTANT R8, desc[UR4][R8.64] ;  /* 0x0000000408087981 */ /* 0x000ee2000c1e9100 */
[----:B0-----:R-:W-:Y:S01]  /*03d0*/  IMAD.WIDE R2, R0, 0x2, R2 ;  /* 0x0000000200027825 */ /* 0x001fe200078e0202 */
[----:B--2---:R-:W-:-:S04]  /*03e0*/  LEA R11, R7, R4, 0x1 ;  /* 0x00000004070b7211 */ /* 0x004fc800078e08ff */
[----:B---3--:R-:W-:-:S05]  /*03f0*/  IADD3 R11, PT, PT, R8, R11, RZ ;  /* 0x0000000b080b7210 */ /* 0x008fca0007ffe0ff */
[----:B------:R-:W-:Y:S01]  /*0400*/  STG.E.U16 desc[UR4][R2.64], R11 ;  /* 0x0000000b02007986 */ /* 0x000fe2000c101504 */
[----:B------:R-:W-:Y:S05]  /*0410*/  EXIT ;  /* 0x000000000000794d */ /* 0x000fea0003800000 */
.L_x_1:
        /* <DEDUP_REMOVED lines=14> */
.L_x_3:


//--------------------- .nv.shared.reserved.0     --------------------------
	.section	.nv.shared.reserved.0,"aw",@nobits
	.weak		__nv_reservedSMEM_offset_0_alias
	.size		__nv_reservedSMEM_offset_0_alias, 0, 64
	.other		__nv_reservedSMEM_offset_0_alias,@"STO_CUDA_RESERVED_SHARED STV_DEFAULT"
__nv_reservedSMEM_offset_0_alias:
	.zero		0
	.zero		64


//--------------------- .nv.constant0.unsharp_vblur_sharpen_kernel --------------------------
	.section	.nv.constant0.unsharp_vblur_sharpen_kernel,"a",@progbits
	.sectionflags	@""
	.align	4
.nv.constant0.unsharp_vblur_sharpen_kernel:
	.zero		932


//--------------------- .nv.constant0.unsharp_hblur_kernel --------------------------
	.section	.nv.constant0.unsharp_hblur_kernel,"a",@progbits
	.sectionflags	@""
	.align	4
.nv.constant0.unsharp_hblur_kernel:
	.zero		920


//--------------------- SYMBOLS --------------------------

	.type		.nv.reservedSmem.offset0,@object
	.size		.nv.reservedSmem.offset0,0x4
